	.headerflags	@"EF_CUDA_TEXMODE_UNIFIED EF_CUDA_64BIT_ADDRESS EF_CUDA_ACCELERATORS EF_CUDA_SM90 EF_CUDA_VIRTUAL_SM(EF_CUDA_SM90)"
	.elftype	@"ET_EXEC"


//--------------------- .nv.info                  --------------------------
	.section	.nv.info,"",@"SHT_CUDA_INFO"
	.align	4


	//----- nvinfo : EIATTR_REGCOUNT
	.align		4
        /*0000*/ 	.byte	0x04, 0x2f
        /*0002*/ 	.short	(.L_3 - .L_2)
	.align		4
.L_2:
        /*0004*/ 	.word	index@(triton_poi_fused__native_batch_norm_legit_no_training_add_9)
        /*0008*/ 	.word	0x0000001e


	//----- nvinfo : EIATTR_MIN_STACK_SIZE
	.align		4
.L_3:
        /*000c*/ 	.byte	0x04, 0x12
        /*000e*/ 	.short	(.L_5 - .L_4)
	.align		4
.L_4:
        /*0010*/ 	.word	index@(triton_poi_fused__native_batch_norm_legit_no_training_add_9)
        /*0014*/ 	.word	0x00000000


	//----- nvinfo : EIATTR_FRAME_SIZE
	.align		4
.L_5:
        /*0018*/ 	.byte	0x04, 0x11
        /*001a*/ 	.short	(.L_7 - .L_6)
	.align		4
.L_6:
        /*001c*/ 	.word	index@(triton_poi_fused__native_batch_norm_legit_no_training_add_9)
        /*0020*/ 	.word	0x00000000


	//----- nvinfo : EIATTR_MIN_STACK_SIZE
	.align		4
.L_7:
        /*0024*/ 	.byte	0x04, 0x12
        /*0026*/ 	.short	(.L_9 - .L_8)
	.align		4
.L_8:
        /*0028*/ 	.word	index@(triton_poi_fused__native_batch_norm_legit_no_training_add_9)
        /*002c*/ 	.word	0x00000000
.L_9:


//--------------------- .nv.info.triton_poi_fused__native_batch_norm_legit_no_training_add_9 --------------------------
	.section	.nv.info.triton_poi_fused__native_batch_norm_legit_no_training_add_9,"",@"SHT_CUDA_INFO"
	.sectionflags	@""
	.align	4


	//----- nvinfo : EIATTR_CUDA_API_VERSION
	.align		4
        /*0000*/ 	.byte	0x04, 0x37
        /*0002*/ 	.short	(.L_11 - .L_10)
.L_10:
        /*0004*/ 	.word	0x0000007c


	//----- nvinfo : EIATTR_KPARAM_INFO
	.align		4
.L_11:
        /*0008*/ 	.byte	0x04, 0x17
        /*000a*/ 	.short	(.L_13 - .L_12)
.L_12:
        /*000c*/ 	.word	0x00000000
        /*0010*/ 	.short	0x0008
        /*0012*/ 	.short	0x003c
        /*0014*/ 	.byte	0x00, 0xf0, 0x11, 0x00


	//----- nvinfo : EIATTR_KPARAM_INFO
	.align		4
.L_13:
        /*0018*/ 	.byte	0x04, 0x17
        /*001a*/ 	.short	(.L_15 - .L_14)
.L_14:
        /*001c*/ 	.word	0x00000000
        /*0020*/ 	.short	0x0007
        /*0022*/ 	.short	0x0038
        /*0024*/ 	.byte	0x00, 0xf0, 0x11, 0x00


	//----- nvinfo : EIATTR_KPARAM_INFO
	.align		4
.L_15:
        /*0028*/ 	.byte	0x04, 0x17
        /*002a*/ 	.short	(.L_17 - .L_16)
.L_16:
        /*002c*/ 	.word	0x00000000
        /*0030*/ 	.short	0x0006
        /*0032*/ 	.short	0x0030
        /*0034*/ 	.byte	0x00, 0xf4, 0x21, 0x00


	//----- nvinfo : EIATTR_KPARAM_INFO
	.align		4
.L_17:
        /*0038*/ 	.byte	0x04, 0x17
        /*003a*/ 	.short	(.L_19 - .L_18)
.L_18:
        /*003c*/ 	.word	0x00000000
        /*0040*/ 	.short	0x0005
        /*0042*/ 	.short	0x0028
        /*0044*/ 	.byte	0x00, 0xf4, 0x21, 0x00


	//----- nvinfo : EIATTR_KPARAM_INFO
	.align		4
.L_19:
        /*0048*/ 	.byte	0x04, 0x17
        /*004a*/ 	.short	(.L_21 - .L_20)
.L_20:
        /*004c*/ 	.word	0x00000000
        /*0050*/ 	.short	0x0004
        /*0052*/ 	.short	0x0020
        /*0054*/ 	.byte	0x00, 0xf4, 0x21, 0x00


	//----- nvinfo : EIATTR_KPARAM_INFO
	.align		4
.L_21:
        /*0058*/ 	.byte	0x04, 0x17
        /*005a*/ 	.short	(.L_23 - .L_22)
.L_22:
        /*005c*/ 	.word	0x00000000
        /*0060*/ 	.short	0x0003
        /*0062*/ 	.short	0x0018
        /*0064*/ 	.byte	0x00, 0xf4, 0x21, 0x00


	//----- nvinfo : EIATTR_KPARAM_INFO
	.align		4
.L_23:
        /*0068*/ 	.byte	0x04, 0x17
        /*006a*/ 	.short	(.L_25 - .L_24)
.L_24:
        /*006c*/ 	.word	0x00000000
        /*0070*/ 	.short	0x0002
        /*0072*/ 	.short	0x0010
        /*0074*/ 	.byte	0x00, 0xf4, 0x21, 0x00


	//----- nvinfo : EIATTR_KPARAM_INFO
	.align		4
.L_25:
        /*0078*/ 	.byte	0x04, 0x17
        /*007a*/ 	.short	(.L_27 - .L_26)
.L_26:
        /*007c*/ 	.word	0x00000000
        /*0080*/ 	.short	0x0001
        /*0082*/ 	.short	0x0008
        /*0084*/ 	.byte	0x00, 0xf4, 0x21, 0x00


	//----- nvinfo : EIATTR_KPARAM_INFO
	.align		4
.L_27:
        /*0088*/ 	.byte	0x04, 0x17
        /*008a*/ 	.short	(.L_29 - .L_28)
.L_28:
        /*008c*/ 	.word	0x00000000
        /*0090*/ 	.short	0x0000
        /*0092*/ 	.short	0x0000
        /*0094*/ 	.byte	0x00, 0xf4, 0x21, 0x00


	//----- nvinfo : EIATTR_SPARSE_MMA_MASK
	.align		4
.L_29:
        /*0098*/ 	.byte	0x03, 0x50
        /*009a*/ 	.short	0x0000


	//----- nvinfo : EIATTR_MAXREG_COUNT
	.align		4
        /*009c*/ 	.byte	0x03, 0x1b
        /*009e*/ 	.short	0x00ff


	//----- nvinfo : EIATTR_EXIT_INSTR_OFFSETS
	.align		4
        /*00a0*/ 	.byte	0x04, 0x1c
        /*00a2*/ 	.short	(.L_31 - .L_30)


	//   ....[0]....
.L_30:
        /*00a4*/ 	.word	0x00000590


	//   ....[1]....
        /*00a8*/ 	.word	0x00000650


	//----- nvinfo : EIATTR_REQNTID
	.align		4
.L_31:
        /*00ac*/ 	.byte	0x04, 0x10
        /*00ae*/ 	.short	(.L_33 - .L_32)
.L_32:
        /*00b0*/ 	.word	0x00000080
        /*00b4*/ 	.word	0x00000001
        /*00b8*/ 	.word	0x00000001


	//----- nvinfo : EIATTR_CBANK_PARAM_SIZE
	.align		4
.L_33:
        /*00bc*/ 	.byte	0x03, 0x19
        /*00be*/ 	.short	0x0040


	//----- nvinfo : EIATTR_PARAM_CBANK
	.align		4
        /*00c0*/ 	.byte	0x04, 0x0a
        /*00c2*/ 	.short	(.L_35 - .L_34)
	.align		4
.L_34:
        /*00c4*/ 	.word	index@(.nv.constant0.triton_poi_fused__native_batch_norm_legit_no_training_add_9)
        /*00c8*/ 	.short	0x0210
        /*00ca*/ 	.short	0x0040


	//----- nvinfo : EIATTR_SW_WAR
	.align		4
.L_35:
        /*00cc*/ 	.byte	0x04, 0x36
        /*00ce*/ 	.short	(.L_37 - .L_36)
.L_36:
        /*00d0*/ 	.word	0x00000008
.L_37:


//--------------------- .nv.callgraph             --------------------------
	.section	.nv.callgraph,"",@"SHT_CUDA_CALLGRAPH"
	.align	4
	.sectionentsize	8
	.align		4
        /*0000*/ 	.word	0x00000000
	.align		4
        /*0004*/ 	.word	0xffffffff
	.align		4
        /*0008*/ 	.word	0x00000000
	.align		4
        /*000c*/ 	.word	0xfffffffe
	.align		4
        /*0010*/ 	.word	0x00000000
	.align		4
        /*0014*/ 	.word	0xfffffffd
	.align		4
        /*0018*/ 	.word	0x00000000
	.align		4
        /*001c*/ 	.word	0xfffffffc


//--------------------- .nv.constant4             --------------------------
	.section	.nv.constant4,"a",@progbits
	.align	8
	.align		8
.nv.constant4:
        /*0000*/ 	.dword	_$_str
	.align		8
        /*0008*/ 	.dword	_$_str_$_2


//--------------------- .text.triton_poi_fused__native_batch_norm_legit_no_training_add_9 --------------------------
	.section	.text.triton_poi_fused__native_batch_norm_legit_no_training_add_9,"ax",@progbits
	.sectionflags	@"SHF_BARRIERS=1"
	.align	128
        .global         triton_poi_fused__native_batch_norm_legit_no_training_add_9
        .type           triton_poi_fused__native_batch_norm_legit_no_training_add_9,@function
        .size           triton_poi_fused__native_batch_norm_legit_no_training_add_9,(.L_x_1 - triton_poi_fused__native_batch_norm_legit_no_training_add_9)
        .other          triton_poi_fused__native_batch_norm_legit_no_training_add_9,@"STO_CUDA_ENTRY STV_DEFAULT"
triton_poi_fused__native_batch_norm_legit_no_training_add_9:
.text.triton_poi_fused__native_batch_norm_legit_no_training_add_9:
[----:B------:R-:W0:Y:S01]  /*0000*/  LDC R1, c[0x0][0x28] ;  /* 0x00000a00ff017b82 */ /* 0x000e220000000800 */
[----:B------:R-:W1:Y:S07]  /*0010*/  S2R R21, SR_CTAID.X ;  /* 0x0000000000157919 */ /* 0x000e6e0000002500 */
[----:B------:R-:W2:Y:S01]  /*0020*/  LDC.64 R12, c[0x0][0x220] ;  /* 0x00008800ff0c7b82 */ /* 0x000ea20000000a00 */
[----:B------:R-:W-:Y:S01]  /*0030*/  CS2R R2, SRZ ;  /* 0x0000000000027805 */ /* 0x000fe2000001ff00 */
[----:B------:R-:W-:Y:S01]  /*0040*/  ULDC.64 UR6, c[0x0][0x208] ;  /* 0x0000820000067ab9 */ /* 0x000fe20000000a00 */
[----:B------:R-:W3:Y:S01]  /*0050*/  S2R R0, SR_TID.X ;  /* 0x0000000000007919 */ /* 0x000ee20000002100 */
[----:B------:R-:W4:Y:S04]  /*0060*/  S2R R19, SR_CTAID.Y ;  /* 0x0000000000137919 */ /* 0x000f280000002600 */
[----:B------:R-:W5:Y:S08]  /*0070*/  LDC.64 R16, c[0x0][0x210] ;  /* 0x00008400ff107b82 */ /* 0x000f700000000a00 */
[----:B------:R-:W5:Y:S08]  /*0080*/  LDC.64 R4, c[0x0][0x218] ;  /* 0x00008600ff047b82 */ /* 0x000f700000000a00 */
[----:B------:R-:W5:Y:S01]  /*0090*/  LDC.64 R6, c[0x0][0x228] ;  /* 0x00008a00ff067b82 */ /* 0x000f620000000a00 */
[----:B-1----:R-:W-:-:S07]  /*00a0*/  IMAD.SHL.U32 R21, R21, 0x20, RZ ;  /* 0x0000002015157824 */ /* 0x002fce00078e00ff */
[----:B------:R-:W1:Y:S01]  /*00b0*/  LDC.64 R8, c[0x0][0x230] ;  /* 0x00008c00ff087b82 */ /* 0x000e620000000a00 */
[----:B---3--:R-:W-:-:S05]  /*00c0*/  IMAD.SHL.U32 R18, R0, 0x2, RZ ;  /* 0x0000000200127824 */ /* 0x008fca00078e00ff */
[----:B------:R-:W-:Y:S02]  /*00d0*/  LOP3.LUT R25, R21, 0x1e, R18, 0xf8, !PT ;  /* 0x0000001e15197812 */ /* 0x000fe400078ef812 */
[----:B------:R-:W3:Y:S02]  /*00e0*/  LDC.64 R10, c[0x0][0x238] ;  /* 0x00008e00ff0a7b82 */ /* 0x000ee40000000a00 */
[C---:B------:R-:W-:Y:S01]  /*00f0*/  ISETP.GE.AND P1, PT, R25.reuse, 0x18, PT ;  /* 0x000000181900780c */ /* 0x040fe20003f26270 */
[----:B--2---:R-:W-:-:S12]  /*0100*/  IMAD.WIDE R12, R25, 0x4, R12 ;  /* 0x00000004190c7825 */ /* 0x004fd800078e020c */
[----:B------:R2:W3:Y:S01]  /*0110*/  @!P1 LDG.E.EL.64 R2, desc[UR6][R12.64] ;  /* 0x000000060c029981 */ /* 0x0004e2000c2e1b00 */
[----:B------:R-:W-:Y:S01]  /*0120*/  SHF.R.U32.HI R20, RZ, 0x4, R0 ;  /* 0x00000004ff147819 */ /* 0x000fe20000011600 */
[----:B----4-:R-:W-:Y:S02]  /*0130*/  IMAD.SHL.U32 R19, R19, 0x8, RZ ;  /* 0x0000000813137824 */ /* 0x010fe400078e00ff */
[----:B0----5:R-:W-:Y:S01]  /*0140*/  IMAD.WIDE R4, R25, 0x4, R4 ;  /* 0x0000000419047825 */ /* 0x021fe200078e0204 */
[----:B------:R-:W-:-:S04]  /*0150*/  SGXT.U32 R20, R20, 0x3 ;  /* 0x000000031414781a */ /* 0x000fc80000000000 */
[----:B------:R-:W-:Y:S02]  /*0160*/  LOP3.LUT R14, R19, R20, RZ, 0xfc, !PT ;  /* 0x00000014130e7212 */ /* 0x000fe400078efcff */
[----:B--2---:R-:W-:Y:S02]  /*0170*/  CS2R R12, SRZ ;  /* 0x00000000000c7805 */ /* 0x004fe4000001ff00 */
[C---:B------:R-:W-:Y:S01]  /*0180*/  ISETP.LT.AND P0, PT, R14.reuse, 0x100, !P1 ;  /* 0x000001000e00780c */ /* 0x040fe20004f01270 */
[----:B------:R-:W-:Y:S01]  /*0190*/  IMAD R23, R14, 0x18, R25 ;  /* 0x000000180e177824 */ /* 0x000fe200078e0219 */
[----:B------:R-:W-:-:S03]  /*01a0*/  CS2R R14, SRZ ;  /* 0x00000000000e7805 */ /* 0x000fc6000001ff00 */
[----:B------:R-:W-:-:S03]  /*01b0*/  IMAD.WIDE R16, R23, 0x4, R16 ;  /* 0x0000000417107825 */ /* 0x000fc600078e0210 */
[----:B------:R-:W2:Y:S01]  /*01c0*/  @!P1 LDG.E.EL.64 R14, desc[UR6][R4.64] ;  /* 0x00000006040e9981 */ /* 0x000ea2000c2e1b00 */
[----:B------:R-:W-:-:S04]  /*01d0*/  IMAD.WIDE R6, R25, 0x4, R6 ;  /* 0x0000000419067825 */ /* 0x000fc800078e0206 */
[----:B------:R-:W2:Y:S01]  /*01e0*/  @P0 LDG.E.EL.64 R12, desc[UR6][R16.64] ;  /* 0x00000006100c0981 */ /* 0x000ea2000c2e1b00 */
[----:B-1----:R-:W-:Y:S01]  /*01f0*/  IMAD.WIDE R26, R25, 0x4, R8 ;  /* 0x00000004191a7825 */ /* 0x002fe200078e0208 */
[----:B------:R-:W-:Y:S02]  /*0200*/  CS2R R24, SRZ ;  /* 0x0000000000187805 */ /* 0x000fe4000001ff00 */
[----:B------:R-:W-:Y:S01]  /*0210*/  CS2R R8, SRZ ;  /* 0x0000000000087805 */ /* 0x000fe2000001ff00 */
[----:B---3--:R-:W-:Y:S01]  /*0220*/  IMAD.WIDE R22, R23, 0x4, R10 ;  /* 0x0000000417167825 */ /* 0x008fe200078e020a */
[----:B------:R-:W-:Y:S02]  /*0230*/  CS2R R10, SRZ ;  /* 0x00000000000a7805 */ /* 0x000fe4000001ff00 */
[----:B------:R0:W3:Y:S04]  /*0240*/  @!P1 LDG.E.EL.64 R24, desc[UR6][R6.64] ;  /* 0x0000000606189981 */ /* 0x0000e8000c2e1b00 */
[----:B------:R-:W3:Y:S04]  /*0250*/  @!P1 LDG.E.EL.64 R8, desc[UR6][R26.64] ;  /* 0x000000061a089981 */ /* 0x000ee8000c2e1b00 */
[----:B------:R-:W4:Y:S01]  /*0260*/  @P0 LDG.E.EL.64 R10, desc[UR6][R22.64] ;  /* 0x00000006160a0981 */ /* 0x000f22000c2e1b00 */
[----:B------:R-:W1:Y:S01]  /*0270*/  S2UR UR5, SR_CgaCtaId ;  /* 0x00000000000579c3 */ /* 0x000e620000008800 */
[----:B0-----:R-:W-:Y:S01]  /*0280*/  IMAD.SHL.U32 R6, R0, 0x10, RZ ;  /* 0x0000001000067824 */ /* 0x001fe200078e00ff */
[----:B------:R-:W-:-:S04]  /*0290*/  UMOV UR4, 0x400 ;  /* 0x0000040000047882 */ /* 0x000fc80000000000 */
[----:B------:R-:W-:-:S04]  /*02a0*/  LOP3.LUT R7, R6, 0xf0, RZ, 0xc0, !PT ;  /* 0x000000f006077812 */ /* 0x000fc800078ec0ff */
[----:B------:R-:W-:Y:S01]  /*02b0*/  LOP3.LUT R20, R7, R20, RZ, 0xfc, !PT ;  /* 0x0000001407147212 */ /* 0x000fe200078efcff */
[----:B-1----:R-:W-:-:S06]  /*02c0*/  UPRMT UR4, UR5, 0x654, UR4 ;  /* 0x0000065405047896 */ /* 0x002fcc0008000004 */
[----:B------:R-:W-:-:S05]  /*02d0*/  VIADD R7, R7, UR4 ;  /* 0x0000000407077c36 */ /* 0x000fca0008000000 */
[----:B------:R-:W-:Y:S02]  /*02e0*/  LEA R7, R20, R7, 0x2 ;  /* 0x0000000714077211 */ /* 0x000fe400078e10ff */
[----:B------:R-:W-:Y:S02]  /*02f0*/  LOP3.LUT R19, R19, 0x6, R18, 0xf8, !PT ;  /* 0x0000000613137812 */ /* 0x000fe400078ef812 */
[----:B------:R-:W-:Y:S01]  /*0300*/  LOP3.LUT R18, R18, 0xf8, RZ, 0xc0, !PT ;  /* 0x000000f812127812 */ /* 0x000fe200078ec0ff */
[----:B------:R-:W-:Y:S01]  /*0310*/  FADD R2, R2, 9.9999997473787516356e-06 ;  /* 0x3727c5ac02027421 */ /* 0x000fe20000000000 */
[----:B------:R-:W-:-:S03]  /*0320*/  FADD R3, R3, 9.9999997473787516356e-06 ;  /* 0x3727c5ac03037421 */ /* 0x000fc60000000000 */
[----:B------:R-:W0:Y:S08]  /*0330*/  MUFU.SQRT R4, R2 ;  /* 0x0000000200047308 */ /* 0x000e300000002000 */
[----:B------:R-:W1:Y:S01]  /*0340*/  MUFU.SQRT R5, R3 ;  /* 0x0000000300057308 */ /* 0x000e620000002000 */
[C---:B0-----:R-:W-:Y:S02]  /*0350*/  FSETP.GT.AND P0, PT, R4.reuse, 8.50705917302346158658e+37, PT ;  /* 0x7e8000000400780b */ /* 0x041fe40003f04000 */
[----:B------:R-:W-:-:S02]  /*0360*/  FSETP.GEU.AND P2, PT, R4, 1.175494350822287508e-38, PT ;  /* 0x008000000400780b */ /* 0x000fc40003f4e000 */
[C---:B-1----:R-:W-:Y:S02]  /*0370*/  FSETP.GT.AND P1, PT, R5.reuse, 8.50705917302346158658e+37, PT ;  /* 0x7e8000000500780b */ /* 0x042fe40003f24000 */
[----:B------:R-:W-:-:S07]  /*0380*/  FSETP.GEU.AND P3, PT, R5, 1.175494350822287508e-38, PT ;  /* 0x008000000500780b */ /* 0x000fce0003f6e000 */
[----:B------:R-:W-:Y:S01]  /*0390*/  @P0 FMUL R4, R4, 0.25 ;  /* 0x3e80000004040820 */ /* 0x000fe20000400000 */
[----:B------:R-:W-:-:S03]  /*03a0*/  HFMA2.MMA R2, -RZ, RZ, 1.625, 0 ;  /* 0x3e800000ff027435 */ /* 0x000fc600000001ff */
[----:B------:R-:W-:Y:S01]  /*03b0*/  @!P2 FMUL R4, R4, 16777216 ;  /* 0x4b8000000404a820 */ /* 0x000fe20000400000 */
[----:B------:R-:W-:-:S04]  /*03c0*/  @P1 FMUL R5, R5, 0.25 ;  /* 0x3e80000005051820 */ /* 0x000fc80000400000 */
[----:B------:R-:W-:Y:S01]  /*03d0*/  @!P3 FMUL R5, R5, 16777216 ;  /* 0x4b8000000505b820 */ /* 0x000fe20000400000 */
[----:B------:R-:W0:Y:S01]  /*03e0*/  MUFU.RCP R4, R4 ;  /* 0x0000000400047308 */ /* 0x000e220000001000 */
[----:B------:R-:W-:-:S07]  /*03f0*/  FSEL R3, R2, 1, P0 ;  /* 0x3f80000002037808 */ /* 0x000fce0000000000 */
[----:B------:R-:W1:Y:S01]  /*0400*/  MUFU.RCP R5, R5 ;  /* 0x0000000500057308 */ /* 0x000e620000001000 */
[----:B------:R-:W-:Y:S01]  /*0410*/  FSEL R2, R2, 1, P1 ;  /* 0x3f80000002027808 */ /* 0x000fe20000800000 */
[----:B------:R-:W-:-:S04]  /*0420*/  @!P2 FMUL R3, R3, 16777216 ;  /* 0x4b8000000303a820 */ /* 0x000fc80000400000 */
[----:B------:R-:W-:Y:S01]  /*0430*/  @!P3 FMUL R2, R2, 16777216 ;  /* 0x4b8000000202b820 */ /* 0x000fe20000400000 */
[----:B0-----:R-:W-:Y:S01]  /*0440*/  FMUL R3, R4, R3 ;  /* 0x0000000304037220 */ /* 0x001fe20000400000 */
[----:B--2---:R-:W-:Y:S01]  /*0450*/  FADD R13, -R15, R13 ;  /* 0x0000000d0f0d7221 */ /* 0x004fe20000000100 */
[----:B------:R-:W-:Y:S01]  /*0460*/  FADD R12, -R14, R12 ;  /* 0x0000000c0e0c7221 */ /* 0x000fe20000000100 */
[----:B-1----:R-:W-:-:S03]  /*0470*/  FMUL R4, R5, R2 ;  /* 0x0000000205047220 */ /* 0x002fc60000400000 */
[----:B------:R-:W-:Y:S01]  /*0480*/  FMUL R3, R12, R3 ;  /* 0x000000030c037220 */ /* 0x000fe20000400000 */
[----:B------:R-:W-:-:S03]  /*0490*/  FMUL R4, R13, R4 ;  /* 0x000000040d047220 */ /* 0x000fc60000400000 */
[----:B---3--:R-:W-:Y:S01]  /*04a0*/  FFMA R3, R3, R24, R8 ;  /* 0x0000001803037223 */ /* 0x008fe20000000008 */
[----:B------:R-:W-:-:S03]  /*04b0*/  FFMA R4, R4, R25, R9 ;  /* 0x0000001904047223 */ /* 0x000fc60000000009 */
[----:B----4-:R-:W-:Y:S01]  /*04c0*/  FADD R3, R3, R10 ;  /* 0x0000000a03037221 */ /* 0x010fe20000000000 */
[----:B------:R-:W-:Y:S01]  /*04d0*/  SHF.R.U32.HI R14, RZ, 0x2, R0 ;  /* 0x00000002ff0e7819 */ /* 0x000fe20000011600 */
[----:B------:R-:W-:-:S03]  /*04e0*/  FADD R4, R4, R11 ;  /* 0x0000000b04047221 */ /* 0x000fc60000000000 */
[----:B------:R-:W-:Y:S01]  /*04f0*/  SGXT.U32 R2, R14, 0x5 ;  /* 0x000000050e02781a */ /* 0x000fe20000000000 */
[----:B------:R0:W-:Y:S04]  /*0500*/  STS [R7], R3 ;  /* 0x0000000307007388 */ /* 0x0001e80000000800 */
[----:B------:R0:W-:Y:S01]  /*0510*/  STS [R7+0x28], R4 ;  /* 0x0000280407007388 */ /* 0x0001e20000000800 */
[----:B------:R-:W-:Y:S01]  /*0520*/  LOP3.LUT R21, R21, R2, RZ, 0xfc, !PT ;  /* 0x0000000215157212 */ /* 0x000fe200078efcff */
[----:B------:R-:W-:Y:S03]  /*0530*/  BAR.SYNC.DEFER_BLOCKING 0x0 ;  /* 0x0000000000007b1d */ /* 0x000fe60000010000 */
[----:B------:R-:W-:Y:S01]  /*0540*/  ISETP.GE.AND P0, PT, R21, 0x18, PT ;  /* 0x000000181500780c */ /* 0x000fe20003f06270 */
[----:B------:R-:W-:-:S03]  /*0550*/  IMAD.SHL.U32 R0, R0, 0x8, RZ ;  /* 0x0000000800007824 */ /* 0x000fc600078e00ff */
[----:B------:R-:W-:Y:S02]  /*0560*/  ISETP.LT.AND P0, PT, R19, 0x100, !P0 ;  /* 0x000001001300780c */ /* 0x000fe40004701270 */
[----:B------:R-:W-:-:S04]  /*0570*/  LOP3.LUT R5, R0, 0x3f8, RZ, 0xc0, !PT ;  /* 0x000003f800057812 */ /* 0x000fc800078ec0ff */
[----:B------:R-:W-:-:S07]  /*0580*/  IADD3 R5, R5, UR4, R18 ;  /* 0x0000000405057c10 */ /* 0x000fce000fffe012 */
[----:B0-----:R-:W-:Y:S05]  /*0590*/  @!P0 EXIT ;  /* 0x000000000000894d */ /* 0x001fea0003800000 */
[----:B------:R-:W0:Y:S01]  /*05a0*/  LDS.64 R6, [R5] ;  /* 0x0000000005067984 */ /* 0x000e220000000a00 */
[----:B------:R-:W-:Y:S01]  /*05b0*/  SHF.R.S32.HI R0, RZ, 0x1f, R19 ;  /* 0x0000001fff007819 */ /* 0x000fe20000011413 */
[----:B------:R-:W1:Y:S03]  /*05c0*/  LDC.64 R2, c[0x0][0x240] ;  /* 0x00009000ff027b82 */ /* 0x000e660000000a00 */
[----:B------:R-:W-:-:S04]  /*05d0*/  LEA.HI R0, R0, R19, RZ, 0x6 ;  /* 0x0000001300007211 */ /* 0x000fc800078f30ff */
[----:B------:R-:W-:Y:S02]  /*05e0*/  LOP3.LUT R4, R0, 0xffffffc0, RZ, 0xc0, !PT ;  /* 0xffffffc000047812 */ /* 0x000fe400078ec0ff */
[----:B------:R-:W-:-:S03]  /*05f0*/  SHF.R.S32.HI R0, RZ, 0x6, R0 ;  /* 0x00000006ff007819 */ /* 0x000fc60000011400 */
[----:B------:R-:W-:-:S05]  /*0600*/  IMAD.IADD R4, R19, 0x1, -R4 ;  /* 0x0000000113047824 */ /* 0x000fca00078e0a04 */
[----:B------:R-:W-:-:S05]  /*0610*/  LEA R21, R21, R4, 0x6 ;  /* 0x0000000415157211 */ /* 0x000fca00078e30ff */
[----:B------:R-:W-:-:S04]  /*0620*/  IMAD R21, R0, 0x600, R21 ;  /* 0x0000060000157824 */ /* 0x000fc800078e0215 */
[----:B-1----:R-:W-:-:S05]  /*0630*/  IMAD.WIDE R2, R21, 0x4, R2 ;  /* 0x0000000415027825 */ /* 0x002fca00078e0202 */
[----:B0-----:R-:W-:Y:S01]  /*0640*/  STG.E.64 desc[UR6][R2.64], R6 ;  /* 0x0000000602007986 */ /* 0x001fe2000c101b06 */
[----:B------:R-:W-:Y:S05]  /*0650*/  EXIT ;  /* 0x000000000000794d */ /* 0x000fea0003800000 */
.L_x_0:
[----:B------:R-:W-:-:S00]  /*0660*/  BRA `(.L_x_0) ;  /* 0xfffffffc00fc7947 */ /* 0x000fc0000383ffff */
[----:B------:R-:W-:-:S00]  /*0670*/  NOP ;  /* 0x0000000000007918 */ /* 0x000fc00000000000 */
        /* <DEDUP_REMOVED lines=8> */
.L_x_1:


//--------------------- .nv.global.init           --------------------------
	.section	.nv.global.init,"aw",@progbits
.nv.global.init:
	.type		_$_str,@object
	.size		_$_str,(_$_str_$_2 - _$_str)
_$_str:
        /*0000*/ 	.byte	0x5f, 0x5f, 0x43, 0x55, 0x44, 0x41, 0x5f, 0x46, 0x54, 0x5a, 0x00
	.type		_$_str_$_2,@object
	.size		_$_str_$_2,(.L_1 - _$_str_$_2)
_$_str_$_2:
        /*000b*/ 	.byte	0x5f, 0x5f, 0x43, 0x55, 0x44, 0x41, 0x5f, 0x50, 0x52, 0x45, 0x43, 0x5f, 0x53, 0x51, 0x52, 0x54
        /*001b*/ 	.byte	0x00
.L_1:


//--------------------- .nv.shared.triton_poi_fused__native_batch_norm_legit_no_training_add_9 --------------------------
	.section	.nv.shared.triton_poi_fused__native_batch_norm_legit_no_training_add_9,"aw",@nobits
	.sectionflags	@""
	.align	16
	.zero		1024


//--------------------- .nv.constant0.triton_poi_fused__native_batch_norm_legit_no_training_add_9 --------------------------
	.section	.nv.constant0.triton_poi_fused__native_batch_norm_legit_no_training_add_9,"a",@progbits
	.sectionflags	@""
	.align	4
.nv.constant0.triton_poi_fused__native_batch_norm_legit_no_training_add_9:
	.zero		592
